	.headerflags	@"EF_CUDA_TEXMODE_UNIFIED EF_CUDA_64BIT_ADDRESS EF_CUDA_ACCELERATORS EF_CUDA_SM90 EF_CUDA_VIRTUAL_SM(EF_CUDA_SM90)"
	.elftype	@"ET_EXEC"


//--------------------- .nv.info                  --------------------------
	.section	.nv.info,"",@"SHT_CUDA_INFO"
	.align	4


	//----- nvinfo : EIATTR_REGCOUNT
	.align		4
        /*0000*/ 	.byte	0x04, 0x2f
        /*0002*/ 	.short	(.L_2 - .L_1)
	.align		4
.L_1:
        /*0004*/ 	.word	index@(triton_per_fused_convolution_native_group_norm_relu_0)
        /*0008*/ 	.word	0x0000001f


	//----- nvinfo : EIATTR_MIN_STACK_SIZE
	.align		4
.L_2:
        /*000c*/ 	.byte	0x04, 0x12
        /*000e*/ 	.short	(.L_4 - .L_3)
	.align		4
.L_3:
        /*0010*/ 	.word	index@(triton_per_fused_convolution_native_group_norm_relu_0)
        /*0014*/ 	.word	0x00000000


	//----- nvinfo : EIATTR_FRAME_SIZE
	.align		4
.L_4:
        /*0018*/ 	.byte	0x04, 0x11
        /*001a*/ 	.short	(.L_6 - .L_5)
	.align		4
.L_5:
        /*001c*/ 	.word	index@(triton_per_fused_convolution_native_group_norm_relu_0)
        /*0020*/ 	.word	0x00000000


	//----- nvinfo : EIATTR_MIN_STACK_SIZE
	.align		4
.L_6:
        /*0024*/ 	.byte	0x04, 0x12
        /*0026*/ 	.short	(.L_8 - .L_7)
	.align		4
.L_7:
        /*0028*/ 	.word	index@(triton_per_fused_convolution_native_group_norm_relu_0)
        /*002c*/ 	.word	0x00000000
.L_8:


//--------------------- .nv.info.triton_per_fused_convolution_native_group_norm_relu_0 --------------------------
	.section	.nv.info.triton_per_fused_convolution_native_group_norm_relu_0,"",@"SHT_CUDA_INFO"
	.sectionflags	@""
	.align	4


	//----- nvinfo : EIATTR_CUDA_API_VERSION
	.align		4
        /*0000*/ 	.byte	0x04, 0x37
        /*0002*/ 	.short	(.L_10 - .L_9)
.L_9:
        /*0004*/ 	.word	0x0000007c


	//----- nvinfo : EIATTR_KPARAM_INFO
	.align		4
.L_10:
        /*0008*/ 	.byte	0x04, 0x17
        /*000a*/ 	.short	(.L_12 - .L_11)
.L_11:
        /*000c*/ 	.word	0x00000000
        /*0010*/ 	.short	0x0008
        /*0012*/ 	.short	0x003c
        /*0014*/ 	.byte	0x00, 0xf0, 0x11, 0x00


	//----- nvinfo : EIATTR_KPARAM_INFO
	.align		4
.L_12:
        /*0018*/ 	.byte	0x04, 0x17
        /*001a*/ 	.short	(.L_14 - .L_13)
.L_13:
        /*001c*/ 	.word	0x00000000
        /*0020*/ 	.short	0x0007
        /*0022*/ 	.short	0x0038
        /*0024*/ 	.byte	0x00, 0xf0, 0x11, 0x00


	//----- nvinfo : EIATTR_KPARAM_INFO
	.align		4
.L_14:
        /*0028*/ 	.byte	0x04, 0x17
        /*002a*/ 	.short	(.L_16 - .L_15)
.L_15:
        /*002c*/ 	.word	0x00000000
        /*0030*/ 	.short	0x0006
        /*0032*/ 	.short	0x0030
        /*0034*/ 	.byte	0x00, 0xf4, 0x21, 0x00


	//----- nvinfo : EIATTR_KPARAM_INFO
	.align		4
.L_16:
        /*0038*/ 	.byte	0x04, 0x17
        /*003a*/ 	.short	(.L_18 - .L_17)
.L_17:
        /*003c*/ 	.word	0x00000000
        /*0040*/ 	.short	0x0005
        /*0042*/ 	.short	0x0028
        /*0044*/ 	.byte	0x00, 0xf4, 0x21, 0x00


	//----- nvinfo : EIATTR_KPARAM_INFO
	.align		4
.L_18:
        /*0048*/ 	.byte	0x04, 0x17
        /*004a*/ 	.short	(.L_20 - .L_19)
.L_19:
        /*004c*/ 	.word	0x00000000
        /*0050*/ 	.short	0x0004
        /*0052*/ 	.short	0x0020
        /*0054*/ 	.byte	0x00, 0xf4, 0x21, 0x00


	//----- nvinfo : EIATTR_KPARAM_INFO
	.align		4
.L_20:
        /*0058*/ 	.byte	0x04, 0x17
        /*005a*/ 	.short	(.L_22 - .L_21)
.L_21:
        /*005c*/ 	.word	0x00000000
        /*0060*/ 	.short	0x0003
        /*0062*/ 	.short	0x0018
        /*0064*/ 	.byte	0x00, 0xf4, 0x21, 0x00


	//----- nvinfo : EIATTR_KPARAM_INFO
	.align		4
.L_22:
        /*0068*/ 	.byte	0x04, 0x17
        /*006a*/ 	.short	(.L_24 - .L_23)
.L_23:
        /*006c*/ 	.word	0x00000000
        /*0070*/ 	.short	0x0002
        /*0072*/ 	.short	0x0010
        /*0074*/ 	.byte	0x00, 0xf4, 0x21, 0x00


	//----- nvinfo : EIATTR_KPARAM_INFO
	.align		4
.L_24:
        /*0078*/ 	.byte	0x04, 0x17
        /*007a*/ 	.short	(.L_26 - .L_25)
.L_25:
        /*007c*/ 	.word	0x00000000
        /*0080*/ 	.short	0x0001
        /*0082*/ 	.short	0x0008
        /*0084*/ 	.byte	0x00, 0xf4, 0x21, 0x00


	//----- nvinfo : EIATTR_KPARAM_INFO
	.align		4
.L_26:
        /*0088*/ 	.byte	0x04, 0x17
        /*008a*/ 	.short	(.L_28 - .L_27)
.L_27:
        /*008c*/ 	.word	0x00000000
        /*0090*/ 	.short	0x0000
        /*0092*/ 	.short	0x0000
        /*0094*/ 	.byte	0x00, 0xf4, 0x21, 0x00


	//----- nvinfo : EIATTR_SPARSE_MMA_MASK
	.align		4
.L_28:
        /*0098*/ 	.byte	0x03, 0x50
        /*009a*/ 	.short	0x0000


	//----- nvinfo : EIATTR_MAXREG_COUNT
	.align		4
        /*009c*/ 	.byte	0x03, 0x1b
        /*009e*/ 	.short	0x00ff


	//----- nvinfo : EIATTR_COOP_GROUP_MASK_REGIDS
	.align		4
        /*00a0*/ 	.byte	0x04, 0x29
        /*00a2*/ 	.short	(.L_30 - .L_29)


	//   ....[0]....
.L_29:
        /*00a4*/ 	.word	0xffffffff


	//   ....[1]....
        /*00a8*/ 	.word	0xffffffff


	//   ....[2]....
        /*00ac*/ 	.word	0xffffffff


	//   ....[3]....
        /*00b0*/ 	.word	0xffffffff


	//   ....[4]....
        /*00b4*/ 	.word	0xffffffff


	//   ....[5]....
        /*00b8*/ 	.word	0xffffffff


	//   ....[6]....
        /*00bc*/ 	.word	0xffffffff


	//   ....[7]....
        /*00c0*/ 	.word	0xffffffff


	//   ....[8]....
        /*00c4*/ 	.word	0xffffffff


	//   ....[9]....
        /*00c8*/ 	.word	0xffffffff


	//   ....[10]....
        /*00cc*/ 	.word	0xffffffff


	//   ....[11]....
        /*00d0*/ 	.word	0xffffffff


	//----- nvinfo : EIATTR_COOP_GROUP_INSTR_OFFSETS
	.align		4
.L_30:
        /*00d4*/ 	.byte	0x04, 0x28
        /*00d6*/ 	.short	(.L_32 - .L_31)


	//   ....[0]....
.L_31:
        /*00d8*/ 	.word	0x000001b0


	//   ....[1]....
        /*00dc*/ 	.word	0x000001f0


	//   ....[2]....
        /*00e0*/ 	.word	0x00000220


	//   ....[3]....
        /*00e4*/ 	.word	0x00000240


	//   ....[4]....
        /*00e8*/ 	.word	0x00000270


	//   ....[5]....
        /*00ec*/ 	.word	0x00000340


	//   ....[6]....
        /*00f0*/ 	.word	0x00000430


	//   ....[7]....
        /*00f4*/ 	.word	0x00000450


	//   ....[8]....
        /*00f8*/ 	.word	0x00000470


	//   ....[9]....
        /*00fc*/ 	.word	0x000004a0


	//   ....[10]....
        /*0100*/ 	.word	0x000004c0


	//   ....[11]....
        /*0104*/ 	.word	0x00000530


	//----- nvinfo : EIATTR_EXIT_INSTR_OFFSETS
	.align		4
.L_32:
        /*0108*/ 	.byte	0x04, 0x1c
        /*010a*/ 	.short	(.L_34 - .L_33)


	//   ....[0]....
.L_33:
        /*010c*/ 	.word	0x00000730


	//   ....[1]....
        /*0110*/ 	.word	0x00000750


	//----- nvinfo : EIATTR_REQNTID
	.align		4
.L_34:
        /*0114*/ 	.byte	0x04, 0x10
        /*0116*/ 	.short	(.L_36 - .L_35)
.L_35:
        /*0118*/ 	.word	0x00000040
        /*011c*/ 	.word	0x00000001
        /*0120*/ 	.word	0x00000001


	//----- nvinfo : EIATTR_CBANK_PARAM_SIZE
	.align		4
.L_36:
        /*0124*/ 	.byte	0x03, 0x19
        /*0126*/ 	.short	0x0040


	//----- nvinfo : EIATTR_PARAM_CBANK
	.align		4
        /*0128*/ 	.byte	0x04, 0x0a
        /*012a*/ 	.short	(.L_38 - .L_37)
	.align		4
.L_37:
        /*012c*/ 	.word	index@(.nv.constant0.triton_per_fused_convolution_native_group_norm_relu_0)
        /*0130*/ 	.short	0x0210
        /*0132*/ 	.short	0x0040


	//----- nvinfo : EIATTR_SW_WAR
	.align		4
.L_38:
        /*0134*/ 	.byte	0x04, 0x36
        /*0136*/ 	.short	(.L_40 - .L_39)
.L_39:
        /*0138*/ 	.word	0x00000008
.L_40:


//--------------------- .nv.callgraph             --------------------------
	.section	.nv.callgraph,"",@"SHT_CUDA_CALLGRAPH"
	.align	4
	.sectionentsize	8
	.align		4
        /*0000*/ 	.word	0x00000000
	.align		4
        /*0004*/ 	.word	0xffffffff
	.align		4
        /*0008*/ 	.word	0x00000000
	.align		4
        /*000c*/ 	.word	0xfffffffe
	.align		4
        /*0010*/ 	.word	0x00000000
	.align		4
        /*0014*/ 	.word	0xfffffffd
	.align		4
        /*0018*/ 	.word	0x00000000
	.align		4
        /*001c*/ 	.word	0xfffffffc


//--------------------- .nv.constant4             --------------------------
	.section	.nv.constant4,"a",@progbits
	.align	8
	.align		8
.nv.constant4:
        /*0000*/ 	.dword	_$_str


//--------------------- .text.triton_per_fused_convolution_native_group_norm_relu_0 --------------------------
	.section	.text.triton_per_fused_convolution_native_group_norm_relu_0,"ax",@progbits
	.sectionflags	@"SHF_BARRIERS=1"
	.align	128
        .global         triton_per_fused_convolution_native_group_norm_relu_0
        .type           triton_per_fused_convolution_native_group_norm_relu_0,@function
        .size           triton_per_fused_convolution_native_group_norm_relu_0,(.L_x_1 - triton_per_fused_convolution_native_group_norm_relu_0)
        .other          triton_per_fused_convolution_native_group_norm_relu_0,@"STO_CUDA_ENTRY STV_DEFAULT"
triton_per_fused_convolution_native_group_norm_relu_0:
.text.triton_per_fused_convolution_native_group_norm_relu_0:
[----:B------:R-:W0:Y:S02]  /*0000*/  LDC R1, c[0x0][0x28] ;  /* 0x00000a00ff017b82 */ /* 0x000e240000000800 */
[----:B------:R-:W1:Y:S01]  /*0010*/  S2R R21, SR_TID.X ;  /* 0x0000000000157919 */ /* 0x000e620000002100 */
[----:B------:R-:W2:Y:S01]  /*0020*/  LDC.64 R14, c[0x0][0x218] ;  /* 0x00008600ff0e7b82 */ /* 0x000ea20000000a00 */
[----:B------:R-:W-:Y:S01]  /*0030*/  ULDC.64 UR6, c[0x0][0x208] ;  /* 0x0000820000067ab9 */ /* 0x000fe20000000a00 */
[----:B------:R-:W3:Y:S06]  /*0040*/  S2R R0, SR_CTAID.X ;  /* 0x0000000000007919 */ /* 0x000eec0000002500 */
[----:B------:R-:W4:Y:S01]  /*0050*/  LDC.64 R2, c[0x0][0x210] ;  /* 0x00008400ff027b82 */ /* 0x000f220000000a00 */
[----:B-1----:R-:W-:-:S04]  /*0060*/  SHF.L.U32 R10, R21, 0x2, RZ ;  /* 0x00000002150a7819 */ /* 0x002fc800000006ff */
[----:B------:R-:W-:Y:S02]  /*0070*/  SHF.R.U32.HI R12, RZ, 0x6, R10 ;  /* 0x00000006ff0c7819 */ /* 0x000fe4000001160a */
[----:B------:R-:W-:Y:S02]  /*0080*/  LOP3.LUT R5, R10, 0xfc, RZ, 0xc0, !PT ;  /* 0x000000fc0a057812 */ /* 0x000fe400078ec0ff */
[----:B------:R-:W-:Y:S02]  /*0090*/  SGXT.U32 R12, R12, 0x2 ;  /* 0x000000020c0c781a */ /* 0x000fe40000000000 */
[----:B---3--:R-:W-:-:S03]  /*00a0*/  LEA R8, R0, R5, 0x8 ;  /* 0x0000000500087211 */ /* 0x008fc600078e40ff */
[----:B--2---:R-:W-:-:S04]  /*00b0*/  IMAD.WIDE.U32 R14, R12, 0x4, R14 ;  /* 0x000000040c0e7825 */ /* 0x004fc800078e000e */
[----:B----4-:R-:W-:Y:S02]  /*00c0*/  IMAD.WIDE R2, R8, 0x4, R2 ;  /* 0x0000000408027825 */ /* 0x010fe400078e0202 */
[----:B------:R-:W2:Y:S04]  /*00d0*/  LDG.E.EL R14, desc[UR6][R14.64] ;  /* 0x000000060e0e7981 */ /* 0x000ea8000c2e1900 */
[----:B------:R-:W2:Y:S01]  /*00e0*/  LDG.E.128 R4, desc[UR6][R2.64] ;  /* 0x0000000602047981 */ /* 0x000ea2000c1e1d00 */
[----:B------:R-:W1:Y:S01]  /*00f0*/  S2UR UR5, SR_CgaCtaId ;  /* 0x00000000000579c3 */ /* 0x000e620000008800 */
[C---:B------:R-:W-:Y:S01]  /*0100*/  LOP3.LUT P1, RZ, R21.reuse, 0x1f, RZ, 0xc0, !PT ;  /* 0x0000001f15ff7812 */ /* 0x040fe2000782c0ff */
[----:B------:R-:W-:Y:S01]  /*0110*/  UMOV UR4, 0x400 ;  /* 0x0000040000047882 */ /* 0x000fe20000000000 */
[----:B------:R-:W-:Y:S01]  /*0120*/  ISETP.GE.AND P2, PT, R21, 0x2, PT ;  /* 0x000000021500780c */ /* 0x000fe20003f46270 */
[----:B-1----:R-:W-:Y:S01]  /*0130*/  UPRMT UR4, UR5, 0x654, UR4 ;  /* 0x0000065405047896 */ /* 0x002fe20008000004 */
[--C-:B--2---:R-:W-:Y:S01]  /*0140*/  FADD R4, R4, R14.reuse ;  /* 0x0000000e04047221 */ /* 0x104fe20000000000 */
[--C-:B------:R-:W-:Y:S01]  /*0150*/  FADD R5, R5, R14.reuse ;  /* 0x0000000e05057221 */ /* 0x100fe20000000000 */
[--C-:B------:R-:W-:Y:S01]  /*0160*/  FADD R6, R6, R14.reuse ;  /* 0x0000000e06067221 */ /* 0x100fe20000000000 */
[----:B------:R-:W-:-:S02]  /*0170*/  FADD R7, R7, R14 ;  /* 0x0000000e07077221 */ /* 0x000fc40000000000 */
[----:B------:R-:W-:-:S04]  /*0180*/  FADD R13, R4, R5 ;  /* 0x00000005040d7221 */ /* 0x000fc80000000000 */
[----:B------:R-:W-:-:S04]  /*0190*/  FADD R16, R6, R13 ;  /* 0x0000000d06107221 */ /* 0x000fc80000000000 */
[----:B------:R-:W-:-:S05]  /*01a0*/  FADD R13, R7, R16 ;  /* 0x00000010070d7221 */ /* 0x000fca0000000000 */
[----:B------:R-:W1:Y:S02]  /*01b0*/  SHFL.BFLY PT, R16, R13, 0x10, 0x1f ;  /* 0x0e001f000d107f89 */ /* 0x000e6400000e0000 */
[----:B-1----:R-:W-:Y:S01]  /*01c0*/  FADD R18, R13, R16 ;  /* 0x000000100d127221 */ /* 0x002fe20000000000 */
[----:B------:R-:W-:Y:S01]  /*01d0*/  SHF.R.U32.HI R13, RZ, 0x3, R21 ;  /* 0x00000003ff0d7819 */ /* 0x000fe20000011615 */
[----:B------:R-:W1:Y:S03]  /*01e0*/  LDC.64 R16, c[0x0][0x228] ;  /* 0x00008a00ff107b82 */ /* 0x000e660000000a00 */
[----:B------:R-:W2:Y:S01]  /*01f0*/  SHFL.BFLY PT, R15, R18, 0x8, 0x1f ;  /* 0x0d001f00120f7f89 */ /* 0x000ea200000e0000 */
[----:B-1----:R-:W-:-:S04]  /*0200*/  IMAD.WIDE.U32 R16, R12, 0x4, R16 ;  /* 0x000000040c107825 */ /* 0x002fc800078e0010 */
[----:B--2---:R-:W-:-:S05]  /*0210*/  FADD R19, R18, R15 ;  /* 0x0000000f12137221 */ /* 0x004fca0000000000 */
[----:B------:R-:W1:Y:S02]  /*0220*/  SHFL.BFLY PT, R14, R19, 0x4, 0x1f ;  /* 0x0c801f00130e7f89 */ /* 0x000e6400000e0000 */
[----:B-1----:R-:W-:-:S05]  /*0230*/  FADD R20, R19, R14 ;  /* 0x0000000e13147221 */ /* 0x002fca0000000000 */
[----:B------:R-:W1:Y:S02]  /*0240*/  SHFL.BFLY PT, R15, R20, 0x2, 0x1f ;  /* 0x0c401f00140f7f89 */ /* 0x000e6400000e0000 */
[----:B-1----:R-:W-:Y:S02]  /*0250*/  FADD R22, R20, R15 ;  /* 0x0000000f14167221 */ /* 0x002fe40000000000 */
[----:B------:R-:W1:Y:S03]  /*0260*/  LDC.64 R14, c[0x0][0x220] ;  /* 0x00008800ff0e7b82 */ /* 0x000e660000000a00 */
[----:B------:R-:W2:Y:S01]  /*0270*/  SHFL.BFLY PT, R23, R22, 0x1, 0x1f ;  /* 0x0c201f0016177f89 */ /* 0x000ea200000e0000 */
[----:B-1----:R-:W-:Y:S01]  /*0280*/  IMAD.WIDE.U32 R14, R12, 0x4, R14 ;  /* 0x000000040c0e7825 */ /* 0x002fe200078e000e */
[----:B------:R-:W-:-:S03]  /*0290*/  LOP3.LUT R12, R13, 0x4, RZ, 0xc0, !PT ;  /* 0x000000040d0c7812 */ /* 0x000fc600078ec0ff */
[----:B--2---:R-:W-:Y:S01]  /*02a0*/  FADD R19, R22, R23 ;  /* 0x0000001716137221 */ /* 0x004fe20000000000 */
[----:B------:R1:W2:Y:S04]  /*02b0*/  LDG.E.EL R20, desc[UR6][R14.64] ;  /* 0x000000060e147981 */ /* 0x0002a8000c2e1900 */
[----:B------:R3:W2:Y:S01]  /*02c0*/  LDG.E.EL R23, desc[UR6][R16.64] ;  /* 0x0000000610177981 */ /* 0x0006a2000c2e1900 */
[C---:B------:R-:W-:Y:S02]  /*02d0*/  LOP3.LUT R13, R21.reuse, 0x1, RZ, 0xc0, !PT ;  /* 0x00000001150d7812 */ /* 0x040fe400078ec0ff */
[----:B------:R-:W-:Y:S01]  /*02e0*/  LOP3.LUT P4, RZ, R21, 0x3f, RZ, 0xc0, !PT ;  /* 0x0000003f15ff7812 */ /* 0x000fe2000788c0ff */
[----:B------:R-:W-:Y:S01]  /*02f0*/  @!P1 STS [R12+UR4], R19 ;  /* 0x000000130c009988 */ /* 0x000fe20008000804 */
[----:B------:R-:W-:Y:S01]  /*0300*/  BAR.SYNC.DEFER_BLOCKING 0x0 ;  /* 0x0000000000007b1d */ /* 0x000fe20000010000 */
[----:B------:R-:W-:-:S04]  /*0310*/  ISETP.NE.U32.AND P0, PT, R13, 0x1, PT ;  /* 0x000000010d00780c */ /* 0x000fc80003f05070 */
[----:B------:R-:W-:Y:S01]  /*0320*/  ISETP.LT.AND P0, PT, R21, 0x2, P0 ;  /* 0x000000021500780c */ /* 0x000fe20000701270 */
[----:B------:R-:W4:Y:S04]  /*0330*/  @!P2 LDS R11, [R10+UR4] ;  /* 0x000000040a0ba984 */ /* 0x000f280008000800 */
[----:B----4-:R-:W4:Y:S02]  /*0340*/  SHFL.BFLY PT, R18, R11, 0x1, 0x1f ;  /* 0x0c201f000b127f89 */ /* 0x010f2400000e0000 */
[----:B----4-:R-:W-:-:S06]  /*0350*/  FADD R13, R11, R18 ;  /* 0x000000120b0d7221 */ /* 0x010fcc0000000000 */
[----:B------:R-:W-:Y:S01]  /*0360*/  @P0 STS [R10+UR4], R13 ;  /* 0x0000000d0a000988 */ /* 0x000fe20008000804 */
[----:B------:R-:W-:Y:S06]  /*0370*/  BAR.SYNC.DEFER_BLOCKING 0x0 ;  /* 0x0000000000007b1d */ /* 0x000fec0000010000 */
[----:B-1----:R-:W1:Y:S02]  /*0380*/  LDS R14, [UR4] ;  /* 0x00000004ff0e7984 */ /* 0x002e640008000800 */
[----:B-1----:R-:W-:-:S04]  /*0390*/  FADD R14, RZ, R14 ;  /* 0x0000000eff0e7221 */ /* 0x002fc80000000000 */
[----:B------:R-:W-:-:S04]  /*03a0*/  FMUL R18, R14, 0.00390625 ;  /* 0x3b8000000e127820 */ /* 0x000fc80000400000 */
[--C-:B------:R-:W-:Y:S01]  /*03b0*/  FADD R24, R4, -R18.reuse ;  /* 0x8000001204187221 */ /* 0x100fe20000000000 */
[--C-:B------:R-:W-:Y:S01]  /*03c0*/  FADD R26, R5, -R18.reuse ;  /* 0x80000012051a7221 */ /* 0x100fe20000000000 */
[--C-:B------:R-:W-:Y:S01]  /*03d0*/  FADD R22, R6, -R18.reuse ;  /* 0x8000001206167221 */ /* 0x100fe20000000000 */
[----:B------:R-:W-:Y:S01]  /*03e0*/  FADD R28, R7, -R18 ;  /* 0x80000012071c7221 */ /* 0x000fe20000000000 */
[----:B------:R-:W-:-:S04]  /*03f0*/  FMUL R11, R24, R24 ;  /* 0x00000018180b7220 */ /* 0x000fc80000400000 */
[----:B------:R-:W-:-:S04]  /*0400*/  FFMA R11, R26, R26, R11 ;  /* 0x0000001a1a0b7223 */ /* 0x000fc8000000000b */
[----:B------:R-:W-:-:S04]  /*0410*/  FFMA R11, R22, R22, R11 ;  /* 0x00000016160b7223 */ /* 0x000fc8000000000b */
[----:B------:R-:W-:-:S05]  /*0420*/  FFMA R11, R28, R28, R11 ;  /* 0x0000001c1c0b7223 */ /* 0x000fca000000000b */
[----:B------:R-:W1:Y:S02]  /*0430*/  SHFL.BFLY PT, R14, R11, 0x10, 0x1f ;  /* 0x0e001f000b0e7f89 */ /* 0x000e6400000e0000 */
[----:B-1----:R-:W-:-:S05]  /*0440*/  FADD R14, R11, R14 ;  /* 0x0000000e0b0e7221 */ /* 0x002fca0000000000 */
[----:B------:R-:W1:Y:S02]  /*0450*/  SHFL.BFLY PT, R13, R14, 0x8, 0x1f ;  /* 0x0d001f000e0d7f89 */ /* 0x000e6400000e0000 */
[----:B-1----:R-:W-:-:S05]  /*0460*/  FADD R13, R14, R13 ;  /* 0x0000000d0e0d7221 */ /* 0x002fca0000000000 */
[----:B---3--:R-:W1:Y:S02]  /*0470*/  SHFL.BFLY PT, R16, R13, 0x4, 0x1f ;  /* 0x0c801f000d107f89 */ /* 0x008e6400000e0000 */
[----:B-1----:R-:W-:Y:S01]  /*0480*/  FADD R16, R13, R16 ;  /* 0x000000100d107221 */ /* 0x002fe20000000000 */
[----:B------:R-:W-:Y:S06]  /*0490*/  BAR.SYNC.DEFER_BLOCKING 0x0 ;  /* 0x0000000000007b1d */ /* 0x000fec0000010000 */
[----:B------:R-:W1:Y:S02]  /*04a0*/  SHFL.BFLY PT, R15, R16, 0x2, 0x1f ;  /* 0x0c401f00100f7f89 */ /* 0x000e6400000e0000 */
[----:B-1----:R-:W-:-:S05]  /*04b0*/  FADD R15, R16, R15 ;  /* 0x0000000f100f7221 */ /* 0x002fca0000000000 */
[----:B------:R-:W1:Y:S02]  /*04c0*/  SHFL.BFLY PT, R17, R15, 0x1, 0x1f ;  /* 0x0c201f000f117f89 */ /* 0x000e6400000e0000 */
[----:B-1----:R-:W-:-:S05]  /*04d0*/  FADD R17, R15, R17 ;  /* 0x000000110f117221 */ /* 0x002fca0000000000 */
[----:B------:R1:W-:Y:S01]  /*04e0*/  @!P1 STS [R12+UR4], R17 ;  /* 0x000000110c009988 */ /* 0x0003e20008000804 */
[----:B------:R-:W-:Y:S08]  /*04f0*/  BAR.SYNC.DEFER_BLOCKING 0x0 ;  /* 0x0000000000007b1d */ /* 0x000ff00000010000 */
[----:B-1----:R-:W1:Y:S01]  /*0500*/  LDC.64 R16, c[0x0][0x238] ;  /* 0x00008e00ff107b82 */ /* 0x002e620000000a00 */
[----:B------:R-:W3:Y:S01]  /*0510*/  @!P2 LDS R9, [R10+UR4] ;  /* 0x000000040a09a984 */ /* 0x000ee20008000800 */
[----:B-1----:R-:W-:-:S03]  /*0520*/  IMAD.WIDE R16, R8, 0x4, R16 ;  /* 0x0000000408107825 */ /* 0x002fc600078e0210 */
[----:B---3--:R-:W1:Y:S02]  /*0530*/  SHFL.BFLY PT, R14, R9, 0x1, 0x1f ;  /* 0x0c201f00090e7f89 */ /* 0x008e6400000e0000 */
[----:B-1----:R-:W-:Y:S01]  /*0540*/  FADD R11, R9, R14 ;  /* 0x0000000e090b7221 */ /* 0x002fe20000000000 */
[----:B------:R-:W-:-:S04]  /*0550*/  HFMA2.MMA R14, -RZ, RZ, 0.9375, 0 ;  /* 0x3b800000ff0e7435 */ /* 0x000fc800000001ff */
[----:B------:R-:W-:Y:S01]  /*0560*/  @P0 STS [R10+UR4], R11 ;  /* 0x0000000b0a000988 */ /* 0x000fe20008000804 */
[----:B------:R-:W-:Y:S06]  /*0570*/  BAR.SYNC.DEFER_BLOCKING 0x0 ;  /* 0x0000000000007b1d */ /* 0x000fec0000010000 */
[----:B------:R-:W1:Y:S04]  /*0580*/  LDS R13, [UR4] ;  /* 0x00000004ff0d7984 */ /* 0x000e680008000800 */
[----:B------:R3:W-:Y:S01]  /*0590*/  STG.E.128 desc[UR6][R2.64], R4 ;  /* 0x0000000402007986 */ /* 0x0007e2000c101d06 */
[----:B-1----:R-:W-:-:S04]  /*05a0*/  FADD R13, RZ, R13 ;  /* 0x0000000dff0d7221 */ /* 0x002fc80000000000 */
[----:B------:R-:W-:Y:S02]  /*05b0*/  FFMA R19, R13, R14, 9.9999997473787516356e-06 ;  /* 0x3727c5ac0d137423 */ /* 0x000fe4000000000e */
[----:B------:R-:W1:Y:S04]  /*05c0*/  LDC.64 R12, c[0x0][0x240] ;  /* 0x00009000ff0c7b82 */ /* 0x000e680000000a00 */
[----:B------:R-:W4:Y:S04]  /*05d0*/  MUFU.RSQ R19, R19 ;  /* 0x0000001300137308 */ /* 0x000f280000001400 */
[----:B------:R-:W5:Y:S01]  /*05e0*/  LDC.64 R14, c[0x0][0x230] ;  /* 0x00008c00ff0e7b82 */ /* 0x000f620000000a00 */
[-C--:B----4-:R-:W-:Y:S01]  /*05f0*/  FMUL R28, R28, R19.reuse ;  /* 0x000000131c1c7220 */ /* 0x090fe20000400000 */
[-C--:B------:R-:W-:Y:S01]  /*0600*/  FMUL R22, R22, R19.reuse ;  /* 0x0000001316167220 */ /* 0x080fe20000400000 */
[-C--:B------:R-:W-:Y:S01]  /*0610*/  FMUL R26, R26, R19.reuse ;  /* 0x000000131a1a7220 */ /* 0x080fe20000400000 */
[----:B------:R-:W-:Y:S01]  /*0620*/  FMUL R24, R24, R19 ;  /* 0x0000001318187220 */ /* 0x000fe20000400000 */
[C-C-:B--2---:R-:W-:Y:S01]  /*0630*/  FFMA R28, R20.reuse, R28, R23.reuse ;  /* 0x0000001c141c7223 */ /* 0x144fe20000000017 */
[C-C-:B------:R-:W-:Y:S01]  /*0640*/  FFMA R22, R20.reuse, R22, R23.reuse ;  /* 0x0000001614167223 */ /* 0x140fe20000000017 */
[C-C-:B------:R-:W-:Y:S01]  /*0650*/  FFMA R26, R20.reuse, R26, R23.reuse ;  /* 0x0000001a141a7223 */ /* 0x140fe20000000017 */
[----:B------:R-:W-:Y:S01]  /*0660*/  FFMA R24, R20, R24, R23 ;  /* 0x0000001814187223 */ /* 0x000fe20000000017 */
[----:B-1----:R-:W-:Y:S01]  /*0670*/  IMAD.WIDE R12, R0, 0x4, R12 ;  /* 0x00000004000c7825 */ /* 0x002fe200078e020c */
[----:B------:R-:W-:-:S02]  /*0680*/  FSETP.GEU.AND P0, PT, R28, RZ, PT ;  /* 0x000000ff1c00720b */ /* 0x000fc40003f0e000 */
[----:B------:R-:W-:Y:S02]  /*0690*/  FSETP.GEU.AND P1, PT, R22, RZ, PT ;  /* 0x000000ff1600720b */ /* 0x000fe40003f2e000 */
[----:B------:R-:W-:Y:S01]  /*06a0*/  FSETP.GEU.AND P2, PT, R26, RZ, PT ;  /* 0x000000ff1a00720b */ /* 0x000fe20003f4e000 */
[----:B-----5:R-:W-:Y:S01]  /*06b0*/  IMAD.WIDE R14, R0, 0x4, R14 ;  /* 0x00000004000e7825 */ /* 0x020fe200078e020e */
[----:B------:R-:W-:Y:S02]  /*06c0*/  FSETP.GEU.AND P3, PT, R24, RZ, PT ;  /* 0x000000ff1800720b */ /* 0x000fe40003f6e000 */
[----:B------:R-:W-:Y:S02]  /*06d0*/  SEL R11, R28, RZ, P0 ;  /* 0x000000ff1c0b7207 */ /* 0x000fe40000000000 */
[----:B------:R-:W-:Y:S02]  /*06e0*/  SEL R10, R22, RZ, P1 ;  /* 0x000000ff160a7207 */ /* 0x000fe40000800000 */
[----:B------:R-:W-:-:S02]  /*06f0*/  SEL R9, R26, RZ, P2 ;  /* 0x000000ff1a097207 */ /* 0x000fc40001000000 */
[----:B------:R-:W-:-:S05]  /*0700*/  SEL R8, R24, RZ, P3 ;  /* 0x000000ff18087207 */ /* 0x000fca0001800000 */
[----:B------:R3:W-:Y:S04]  /*0710*/  STG.E.128 desc[UR6][R16.64], R8 ;  /* 0x0000000810007986 */ /* 0x0007e8000c101d06 */
[----:B------:R3:W-:Y:S01]  /*0720*/  @!P4 STG.E desc[UR6][R12.64], R19 ;  /* 0x000000130c00c986 */ /* 0x0007e2000c101906 */
[----:B------:R-:W-:Y:S05]  /*0730*/  @P4 EXIT ;  /* 0x000000000000494d */ /* 0x000fea0003800000 */
[----:B------:R-:W-:Y:S01]  /*0740*/  STG.E desc[UR6][R14.64], R18 ;  /* 0x000000120e007986 */ /* 0x000fe2000c101906 */
[----:B------:R-:W-:Y:S05]  /*0750*/  EXIT ;  /* 0x000000000000794d */ /* 0x000fea0003800000 */
.L_x_0:
[----:B------:R-:W-:-:S00]  /*0760*/  BRA `(.L_x_0) ;  /* 0xfffffffc00fc7947 */ /* 0x000fc0000383ffff */
[----:B------:R-:W-:-:S00]  /*0770*/  NOP ;  /* 0x0000000000007918 */ /* 0x000fc00000000000 */
        /* <DEDUP_REMOVED lines=8> */
.L_x_1:


//--------------------- .nv.global.init           --------------------------
	.section	.nv.global.init,"aw",@progbits
.nv.global.init:
	.type		_$_str,@object
	.size		_$_str,(.L_0 - _$_str)
_$_str:
        /*0000*/ 	.byte	0x5f, 0x5f, 0x43, 0x55, 0x44, 0x41, 0x5f, 0x46, 0x54, 0x5a, 0x00
.L_0:


//--------------------- .nv.shared.triton_per_fused_convolution_native_group_norm_relu_0 --------------------------
	.section	.nv.shared.triton_per_fused_convolution_native_group_norm_relu_0,"aw",@nobits
	.sectionflags	@""
	.align	16
	.zero		1024


//--------------------- .nv.constant0.triton_per_fused_convolution_native_group_norm_relu_0 --------------------------
	.section	.nv.constant0.triton_per_fused_convolution_native_group_norm_relu_0,"a",@progbits
	.sectionflags	@""
	.align	4
.nv.constant0.triton_per_fused_convolution_native_group_norm_relu_0:
	.zero		592
